//
// Generated by NVIDIA NVVM Compiler
//
// Compiler Build ID: CL-36424714
// Cuda compilation tools, release 13.0, V13.0.88
// Based on NVVM 20.0.0
//

.version 9.0
.target sm_100
.address_size 64

	// .globl	_Z14FloatMatrixAddjjPKfjS0_jPfj

.visible .entry _Z14FloatMatrixAddjjPKfjS0_jPfj(
	.param .u32 _Z14FloatMatrixAddjjPKfjS0_jPfj_param_0,
	.param .u32 _Z14FloatMatrixAddjjPKfjS0_jPfj_param_1,
	.param .u64 .ptr .align 1 _Z14FloatMatrixAddjjPKfjS0_jPfj_param_2,
	.param .u32 _Z14FloatMatrixAddjjPKfjS0_jPfj_param_3,
	.param .u64 .ptr .align 1 _Z14FloatMatrixAddjjPKfjS0_jPfj_param_4,
	.param .u32 _Z14FloatMatrixAddjjPKfjS0_jPfj_param_5,
	.param .u64 .ptr .align 1 _Z14FloatMatrixAddjjPKfjS0_jPfj_param_6,
	.param .u32 _Z14FloatMatrixAddjjPKfjS0_jPfj_param_7
)
{
	.reg .pred 	%p<4>;
	.reg .b32 	%r<19>;
	.reg .b32 	%f<4>;
	.reg .b64 	%rd<13>;

	ld.param.u32 	%r6, [_Z14FloatMatrixAddjjPKfjS0_jPfj_param_0];
	ld.param.u32 	%r7, [_Z14FloatMatrixAddjjPKfjS0_jPfj_param_1];
	ld.param.u64 	%rd1, [_Z14FloatMatrixAddjjPKfjS0_jPfj_param_2];
	ld.param.u32 	%r3, [_Z14FloatMatrixAddjjPKfjS0_jPfj_param_3];
	ld.param.u64 	%rd2, [_Z14FloatMatrixAddjjPKfjS0_jPfj_param_4];
	ld.param.u32 	%r4, [_Z14FloatMatrixAddjjPKfjS0_jPfj_param_5];
	ld.param.u64 	%rd3, [_Z14FloatMatrixAddjjPKfjS0_jPfj_param_6];
	ld.param.u32 	%r5, [_Z14FloatMatrixAddjjPKfjS0_jPfj_param_7];
	mov.u32 	%r9, %ntid.x;
	mov.u32 	%r10, %ctaid.x;
	mov.u32 	%r11, %tid.x;
	mad.lo.s32 	%r1, %r9, %r10, %r11;
	mov.u32 	%r12, %ntid.y;
	mov.u32 	%r13, %ctaid.y;
	mov.u32 	%r14, %tid.y;
	mad.lo.s32 	%r15, %r12, %r13, %r14;
	setp.ge.u32 	%p1, %r1, %r6;
	setp.ge.u32 	%p2, %r15, %r7;
	or.pred  	%p3, %p1, %p2;
	@%p3 bra 	$L__BB0_2;
	cvta.to.global.u64 	%rd4, %rd1;
	cvta.to.global.u64 	%rd5, %rd2;
	cvta.to.global.u64 	%rd6, %rd3;
	mad.lo.s32 	%r16, %r3, %r15, %r1;
	mul.wide.u32 	%rd7, %r16, 4;
	add.s64 	%rd8, %rd4, %rd7;
	ld.global.f32 	%f1, [%rd8];
	mad.lo.s32 	%r17, %r4, %r15, %r1;
	mul.wide.u32 	%rd9, %r17, 4;
	add.s64 	%rd10, %rd5, %rd9;
	ld.global.f32 	%f2, [%rd10];
	add.f32 	%f3, %f1, %f2;
	mad.lo.s32 	%r18, %r5, %r15, %r1;
	mul.wide.u32 	%rd11, %r18, 4;
	add.s64 	%rd12, %rd6, %rd11;
	st.global.f32 	[%rd12], %f3;
$L__BB0_2:
	ret;

}
	// .globl	_Z14FloatMatrixSubjjPKfjS0_jPfj
.visible .entry _Z14FloatMatrixSubjjPKfjS0_jPfj(
	.param .u32 _Z14FloatMatrixSubjjPKfjS0_jPfj_param_0,
	.param .u32 _Z14FloatMatrixSubjjPKfjS0_jPfj_param_1,
	.param .u64 .ptr .align 1 _Z14FloatMatrixSubjjPKfjS0_jPfj_param_2,
	.param .u32 _Z14FloatMatrixSubjjPKfjS0_jPfj_param_3,
	.param .u64 .ptr .align 1 _Z14FloatMatrixSubjjPKfjS0_jPfj_param_4,
	.param .u32 _Z14FloatMatrixSubjjPKfjS0_jPfj_param_5,
	.param .u64 .ptr .align 1 _Z14FloatMatrixSubjjPKfjS0_jPfj_param_6,
	.param .u32 _Z14FloatMatrixSubjjPKfjS0_jPfj_param_7
)
{
	.reg .pred 	%p<4>;
	.reg .b32 	%r<19>;
	.reg .b32 	%f<4>;
	.reg .b64 	%rd<13>;

	ld.param.u32 	%r6, [_Z14FloatMatrixSubjjPKfjS0_jPfj_param_0];
	ld.param.u32 	%r7, [_Z14FloatMatrixSubjjPKfjS0_jPfj_param_1];
	ld.param.u64 	%rd1, [_Z14FloatMatrixSubjjPKfjS0_jPfj_param_2];
	ld.param.u32 	%r3, [_Z14FloatMatrixSubjjPKfjS0_jPfj_param_3];
	ld.param.u64 	%rd2, [_Z14FloatMatrixSubjjPKfjS0_jPfj_param_4];
	ld.param.u32 	%r4, [_Z14FloatMatrixSubjjPKfjS0_jPfj_param_5];
	ld.param.u64 	%rd3, [_Z14FloatMatrixSubjjPKfjS0_jPfj_param_6];
	ld.param.u32 	%r5, [_Z14FloatMatrixSubjjPKfjS0_jPfj_param_7];
	mov.u32 	%r9, %ntid.x;
	mov.u32 	%r10, %ctaid.x;
	mov.u32 	%r11, %tid.x;
	mad.lo.s32 	%r1, %r9, %r10, %r11;
	mov.u32 	%r12, %ntid.y;
	mov.u32 	%r13, %ctaid.y;
	mov.u32 	%r14, %tid.y;
	mad.lo.s32 	%r15, %r12, %r13, %r14;
	setp.ge.u32 	%p1, %r1, %r6;
	setp.ge.u32 	%p2, %r15, %r7;
	or.pred  	%p3, %p1, %p2;
	@%p3 bra 	$L__BB1_2;
	cvta.to.global.u64 	%rd4, %rd1;
	cvta.to.global.u64 	%rd5, %rd2;
	cvta.to.global.u64 	%rd6, %rd3;
	mad.lo.s32 	%r16, %r3, %r15, %r1;
	mul.wide.u32 	%rd7, %r16, 4;
	add.s64 	%rd8, %rd4, %rd7;
	ld.global.f32 	%f1, [%rd8];
	mad.lo.s32 	%r17, %r4, %r15, %r1;
	mul.wide.u32 	%rd9, %r17, 4;
	add.s64 	%rd10, %rd5, %rd9;
	ld.global.f32 	%f2, [%rd10];
	sub.f32 	%f3, %f1, %f2;
	mad.lo.s32 	%r18, %r5, %r15, %r1;
	mul.wide.u32 	%rd11, %r18, 4;
	add.s64 	%rd12, %rd6, %rd11;
	st.global.f32 	[%rd12], %f3;
$L__BB1_2:
	ret;

}
	// .globl	_Z20FloatMatrixDuplicatejjPKfjPfj
.visible .entry _Z20FloatMatrixDuplicatejjPKfjPfj(
	.param .u32 _Z20FloatMatrixDuplicatejjPKfjPfj_param_0,
	.param .u32 _Z20FloatMatrixDuplicatejjPKfjPfj_param_1,
	.param .u64 .ptr .align 1 _Z20FloatMatrixDuplicatejjPKfjPfj_param_2,
	.param .u32 _Z20FloatMatrixDuplicatejjPKfjPfj_param_3,
	.param .u64 .ptr .align 1 _Z20FloatMatrixDuplicatejjPKfjPfj_param_4,
	.param .u32 _Z20FloatMatrixDuplicatejjPKfjPfj_param_5
)
{
	.reg .pred 	%p<4>;
	.reg .b32 	%r<17>;
	.reg .b32 	%f<2>;
	.reg .b64 	%rd<9>;

	ld.param.u32 	%r5, [_Z20FloatMatrixDuplicatejjPKfjPfj_param_0];
	ld.param.u32 	%r6, [_Z20FloatMatrixDuplicatejjPKfjPfj_param_1];
	ld.param.u64 	%rd1, [_Z20FloatMatrixDuplicatejjPKfjPfj_param_2];
	ld.param.u32 	%r3, [_Z20FloatMatrixDuplicatejjPKfjPfj_param_3];
	ld.param.u64 	%rd2, [_Z20FloatMatrixDuplicatejjPKfjPfj_param_4];
	ld.param.u32 	%r4, [_Z20FloatMatrixDuplicatejjPKfjPfj_param_5];
	mov.u32 	%r8, %ntid.x;
	mov.u32 	%r9, %ctaid.x;
	mov.u32 	%r10, %tid.x;
	mad.lo.s32 	%r1, %r8, %r9, %r10;
	mov.u32 	%r11, %ntid.y;
	mov.u32 	%r12, %ctaid.y;
	mov.u32 	%r13, %tid.y;
	mad.lo.s32 	%r14, %r11, %r12, %r13;
	setp.ge.u32 	%p1, %r1, %r5;
	setp.ge.u32 	%p2, %r14, %r6;
	or.pred  	%p3, %p1, %p2;
	@%p3 bra 	$L__BB2_2;
	cvta.to.global.u64 	%rd3, %rd1;
	cvta.to.global.u64 	%rd4, %rd2;
	mad.lo.s32 	%r15, %r3, %r14, %r1;
	mul.wide.u32 	%rd5, %r15, 4;
	add.s64 	%rd6, %rd3, %rd5;
	ld.global.f32 	%f1, [%rd6];
	mad.lo.s32 	%r16, %r4, %r14, %r1;
	mul.wide.u32 	%rd7, %r16, 4;
	add.s64 	%rd8, %rd4, %rd7;
	st.global.f32 	[%rd8], %f1;
$L__BB2_2:
	ret;

}
	// .globl	_Z20FloatMatrixSubMatrixjjjjPKfjPfj
.visible .entry _Z20FloatMatrixSubMatrixjjjjPKfjPfj(
	.param .u32 _Z20FloatMatrixSubMatrixjjjjPKfjPfj_param_0,
	.param .u32 _Z20FloatMatrixSubMatrixjjjjPKfjPfj_param_1,
	.param .u32 _Z20FloatMatrixSubMatrixjjjjPKfjPfj_param_2,
	.param .u32 _Z20FloatMatrixSubMatrixjjjjPKfjPfj_param_3,
	.param .u64 .ptr .align 1 _Z20FloatMatrixSubMatrixjjjjPKfjPfj_param_4,
	.param .u32 _Z20FloatMatrixSubMatrixjjjjPKfjPfj_param_5,
	.param .u64 .ptr .align 1 _Z20FloatMatrixSubMatrixjjjjPKfjPfj_param_6,
	.param .u32 _Z20FloatMatrixSubMatrixjjjjPKfjPfj_param_7
)
{
	.reg .pred 	%p<4>;
	.reg .b32 	%r<21>;
	.reg .b32 	%f<2>;
	.reg .b64 	%rd<9>;

	ld.param.u32 	%r3, [_Z20FloatMatrixSubMatrixjjjjPKfjPfj_param_0];
	ld.param.u32 	%r4, [_Z20FloatMatrixSubMatrixjjjjPKfjPfj_param_1];
	ld.param.u32 	%r7, [_Z20FloatMatrixSubMatrixjjjjPKfjPfj_param_2];
	ld.param.u32 	%r8, [_Z20FloatMatrixSubMatrixjjjjPKfjPfj_param_3];
	ld.param.u64 	%rd1, [_Z20FloatMatrixSubMatrixjjjjPKfjPfj_param_4];
	ld.param.u32 	%r5, [_Z20FloatMatrixSubMatrixjjjjPKfjPfj_param_5];
	ld.param.u64 	%rd2, [_Z20FloatMatrixSubMatrixjjjjPKfjPfj_param_6];
	ld.param.u32 	%r6, [_Z20FloatMatrixSubMatrixjjjjPKfjPfj_param_7];
	mov.u32 	%r10, %ntid.x;
	mov.u32 	%r11, %ctaid.x;
	mov.u32 	%r12, %tid.x;
	mad.lo.s32 	%r1, %r10, %r11, %r12;
	mov.u32 	%r13, %ntid.y;
	mov.u32 	%r14, %ctaid.y;
	mov.u32 	%r15, %tid.y;
	mad.lo.s32 	%r16, %r13, %r14, %r15;
	setp.ge.u32 	%p1, %r1, %r7;
	setp.ge.u32 	%p2, %r16, %r8;
	or.pred  	%p3, %p1, %p2;
	@%p3 bra 	$L__BB3_2;
	cvta.to.global.u64 	%rd3, %rd1;
	cvta.to.global.u64 	%rd4, %rd2;
	add.s32 	%r17, %r4, %r16;
	add.s32 	%r18, %r3, %r1;
	mad.lo.s32 	%r19, %r5, %r17, %r18;
	mul.wide.u32 	%rd5, %r19, 4;
	add.s64 	%rd6, %rd3, %rd5;
	ld.global.f32 	%f1, [%rd6];
	mad.lo.s32 	%r20, %r6, %r16, %r1;
	mul.wide.u32 	%rd7, %r20, 4;
	add.s64 	%rd8, %rd4, %rd7;
	st.global.f32 	[%rd8], %f1;
$L__BB3_2:
	ret;

}


// ===== COMPILED SASS (sm_100) =====

	.target	sm_100

	.elftype	@"ET_EXEC"


//--------------------- .note.nv.tkinfo           --------------------------
	.section	.note.nv.tkinfo,"",@"SHT_NOTE"
	.sectionflags	@"SHF_NOTE_NV_TKINFO"
	.tkinfo
        /*0018*/ 	.word	0x00000002
        /*0030*/ 	.string	""
        /*0030*/ 	.string	"ptxas"
        /*0030*/ 	.string	"Cuda compilation tools, release 13.0, V13.0.88"
        /*0030*/ 	.string	"Build cuda_13.0.r13.0/compiler.36424714_0"
        /*0030*/ 	.string	"-arch sm_100 -m 64 "



//--------------------- .note.nv.cuinfo           --------------------------
	.section	.note.nv.cuinfo,"",@"SHT_NOTE"
	.sectionflags	@"SHF_NOTE_NV_CUINFO"
        /*0018*/ 	.short	0x0002
        /*001a*/ 	.short	0x0064
        /*001c*/ 	.short	0x0082
	.zero		2


//--------------------- .nv.info                  --------------------------
	.section	.nv.info,"",@"SHT_CUDA_INFO"
	.align	4


	//----- nvinfo : EIATTR_REGCOUNT
	.align		4
        /*0000*/ 	.byte	0x04, 0x2f
        /*0002*/ 	.short	(.L_1 - .L_0)
	.align		4
.L_0:
        /*0004*/ 	.word	index@(_Z14FloatMatrixAddjjPKfjS0_jPfj)
        /*0008*/ 	.word	0x0000000e


	//----- nvinfo : EIATTR_FRAME_SIZE
	.align		4
.L_1:
        /*000c*/ 	.byte	0x04, 0x11
        /*000e*/ 	.short	(.L_3 - .L_2)
	.align		4
.L_2:
        /*0010*/ 	.word	index@(_Z14FloatMatrixAddjjPKfjS0_jPfj)
        /*0014*/ 	.word	0x00000000


	//----- nvinfo : EIATTR_REGCOUNT
	.align		4
.L_3:
        /*0018*/ 	.byte	0x04, 0x2f
        /*001a*/ 	.short	(.L_5 - .L_4)
	.align		4
.L_4:
        /*001c*/ 	.word	index@(_Z14FloatMatrixSubjjPKfjS0_jPfj)
        /*0020*/ 	.word	0x0000000e


	//----- nvinfo : EIATTR_FRAME_SIZE
	.align		4
.L_5:
        /*0024*/ 	.byte	0x04, 0x11
        /*0026*/ 	.short	(.L_7 - .L_6)
	.align		4
.L_6:
        /*0028*/ 	.word	index@(_Z14FloatMatrixSubjjPKfjS0_jPfj)
        /*002c*/ 	.word	0x00000000


	//----- nvinfo : EIATTR_REGCOUNT
	.align		4
.L_7:
        /*0030*/ 	.byte	0x04, 0x2f
        /*0032*/ 	.short	(.L_9 - .L_8)
	.align		4
.L_8:
        /*0034*/ 	.word	index@(_Z20FloatMatrixDuplicatejjPKfjPfj)
        /*0038*/ 	.word	0x0000000a


	//----- nvinfo : EIATTR_FRAME_SIZE
	.align		4
.L_9:
        /*003c*/ 	.byte	0x04, 0x11
        /*003e*/ 	.short	(.L_11 - .L_10)
	.align		4
.L_10:
        /*0040*/ 	.word	index@(_Z20FloatMatrixDuplicatejjPKfjPfj)
        /*0044*/ 	.word	0x00000000


	//----- nvinfo : EIATTR_REGCOUNT
	.align		4
.L_11:
        /*0048*/ 	.byte	0x04, 0x2f
        /*004a*/ 	.short	(.L_13 - .L_12)
	.align		4
.L_12:
        /*004c*/ 	.word	index@(_Z20FloatMatrixSubMatrixjjjjPKfjPfj)
        /*0050*/ 	.word	0x0000000a


	//----- nvinfo : EIATTR_FRAME_SIZE
	.align		4
.L_13:
        /*0054*/ 	.byte	0x04, 0x11
        /*0056*/ 	.short	(.L_15 - .L_14)
	.align		4
.L_14:
        /*0058*/ 	.word	index@(_Z20FloatMatrixSubMatrixjjjjPKfjPfj)
        /*005c*/ 	.word	0x00000000


	//----- nvinfo : EIATTR_MIN_STACK_SIZE
	.align		4
.L_15:
        /*0060*/ 	.byte	0x04, 0x12
        /*0062*/ 	.short	(.L_17 - .L_16)
	.align		4
.L_16:
        /*0064*/ 	.word	index@(_Z20FloatMatrixSubMatrixjjjjPKfjPfj)
        /*0068*/ 	.word	0x00000000


	//----- nvinfo : EIATTR_MIN_STACK_SIZE
	.align		4
.L_17:
        /*006c*/ 	.byte	0x04, 0x12
        /*006e*/ 	.short	(.L_19 - .L_18)
	.align		4
.L_18:
        /*0070*/ 	.word	index@(_Z20FloatMatrixDuplicatejjPKfjPfj)
        /*0074*/ 	.word	0x00000000


	//----- nvinfo : EIATTR_MIN_STACK_SIZE
	.align		4
.L_19:
        /*0078*/ 	.byte	0x04, 0x12
        /*007a*/ 	.short	(.L_21 - .L_20)
	.align		4
.L_20:
        /*007c*/ 	.word	index@(_Z14FloatMatrixSubjjPKfjS0_jPfj)
        /*0080*/ 	.word	0x00000000


	//----- nvinfo : EIATTR_MIN_STACK_SIZE
	.align		4
.L_21:
        /*0084*/ 	.byte	0x04, 0x12
        /*0086*/ 	.short	(.L_23 - .L_22)
	.align		4
.L_22:
        /*0088*/ 	.word	index@(_Z14FloatMatrixAddjjPKfjS0_jPfj)
        /*008c*/ 	.word	0x00000000
.L_23:


//--------------------- .nv.compat                --------------------------
	.section	.nv.compat,"",@"SHT_CUDA_COMPAT_INFO"
	.align	4
        /*0000*/ 	.byte	0x02, 0x09, 0x00, 0x00, 0x02, 0x02, 0x01, 0x00, 0x02, 0x05, 0x05, 0x00, 0x03, 0x07, 0x01, 0x01
        /*0010*/ 	.byte	0x02, 0x03, 0x00, 0x00, 0x02, 0x06, 0x01, 0x00, 0x04, 0x0b, 0x08, 0x00, 0x09, 0x00, 0x00, 0x00
        /*0020*/ 	.byte	0x00, 0x00, 0x00, 0x00


//--------------------- .nv.info._Z20FloatMatrixSubMatrixjjjjPKfjPfj --------------------------
	.section	.nv.info._Z20FloatMatrixSubMatrixjjjjPKfjPfj,"",@"SHT_CUDA_INFO"
	.sectionflags	@""
	.align	4


	//----- nvinfo : EIATTR_CUDA_API_VERSION
	.align		4
        /*0000*/ 	.byte	0x04, 0x37
        /*0002*/ 	.short	(.L_25 - .L_24)
.L_24:
        /*0004*/ 	.word	0x00000082


	//----- nvinfo : EIATTR_KPARAM_INFO
	.align		4
.L_25:
        /*0008*/ 	.byte	0x04, 0x17
        /*000a*/ 	.short	(.L_27 - .L_26)
.L_26:
        /*000c*/ 	.word	0x00000000
        /*0010*/ 	.short	0x0007
        /*0012*/ 	.short	0x0028
        /*0014*/ 	.byte	0x00, 0xf0, 0x11, 0x00


	//----- nvinfo : EIATTR_KPARAM_INFO
	.align		4
.L_27:
        /*0018*/ 	.byte	0x04, 0x17
        /*001a*/ 	.short	(.L_29 - .L_28)
.L_28:
        /*001c*/ 	.word	0x00000000
        /*0020*/ 	.short	0x0006
        /*0022*/ 	.short	0x0020
        /*0024*/ 	.byte	0x00, 0xf5, 0x21, 0x00


	//----- nvinfo : EIATTR_KPARAM_INFO
	.align		4
.L_29:
        /*0028*/ 	.byte	0x04, 0x17
        /*002a*/ 	.short	(.L_31 - .L_30)
.L_30:
        /*002c*/ 	.word	0x00000000
        /*0030*/ 	.short	0x0005
        /*0032*/ 	.short	0x0018
        /*0034*/ 	.byte	0x00, 0xf0, 0x11, 0x00


	//----- nvinfo : EIATTR_KPARAM_INFO
	.align		4
.L_31:
        /*0038*/ 	.byte	0x04, 0x17
        /*003a*/ 	.short	(.L_33 - .L_32)
.L_32:
        /*003c*/ 	.word	0x00000000
        /*0040*/ 	.short	0x0004
        /*0042*/ 	.short	0x0010
        /*0044*/ 	.byte	0x00, 0xf5, 0x21, 0x00


	//----- nvinfo : EIATTR_KPARAM_INFO
	.align		4
.L_33:
        /*0048*/ 	.byte	0x04, 0x17
        /*004a*/ 	.short	(.L_35 - .L_34)
.L_34:
        /*004c*/ 	.word	0x00000000
        /*0050*/ 	.short	0x0003
        /*0052*/ 	.short	0x000c
        /*0054*/ 	.byte	0x00, 0xf0, 0x11, 0x00


	//----- nvinfo : EIATTR_KPARAM_INFO
	.align		4
.L_35:
        /*0058*/ 	.byte	0x04, 0x17
        /*005a*/ 	.short	(.L_37 - .L_36)
.L_36:
        /*005c*/ 	.word	0x00000000
        /*0060*/ 	.short	0x0002
        /*0062*/ 	.short	0x0008
        /*0064*/ 	.byte	0x00, 0xf0, 0x11, 0x00


	//----- nvinfo : EIATTR_KPARAM_INFO
	.align		4
.L_37:
        /*0068*/ 	.byte	0x04, 0x17
        /*006a*/ 	.short	(.L_39 - .L_38)
.L_38:
        /*006c*/ 	.word	0x00000000
        /*0070*/ 	.short	0x0001
        /*0072*/ 	.short	0x0004
        /*0074*/ 	.byte	0x00, 0xf0, 0x11, 0x00


	//----- nvinfo : EIATTR_KPARAM_INFO
	.align		4
.L_39:
        /*0078*/ 	.byte	0x04, 0x17
        /*007a*/ 	.short	(.L_41 - .L_40)
.L_40:
        /*007c*/ 	.word	0x00000000
        /*0080*/ 	.short	0x0000
        /*0082*/ 	.short	0x0000
        /*0084*/ 	.byte	0x00, 0xf0, 0x11, 0x00


	//----- nvinfo : EIATTR_SPARSE_MMA_MASK
	.align		4
.L_41:
        /*0088*/ 	.byte	0x03, 0x50
        /*008a*/ 	.short	0x0000


	//----- nvinfo : EIATTR_MAXREG_COUNT
	.align		4
        /*008c*/ 	.byte	0x03, 0x1b
        /*008e*/ 	.short	0x00ff


	//----- nvinfo : EIATTR_MERCURY_ISA_VERSION
	.align		4
        /*0090*/ 	.byte	0x03, 0x5f
        /*0092*/ 	.short	0x0101


	//----- nvinfo : EIATTR_VRC_CTA_INIT_COUNT
	.align		4
        /*0094*/ 	.byte	0x02, 0x4a
	.zero		1
	.zero		1


	//----- nvinfo : EIATTR_EXIT_INSTR_OFFSETS
	.align		4
        /*0098*/ 	.byte	0x04, 0x1c
        /*009a*/ 	.short	(.L_43 - .L_42)


	//   ....[0]....
.L_42:
        /*009c*/ 	.word	0x000000c0


	//   ....[1]....
        /*00a0*/ 	.word	0x000001b0


	//----- nvinfo : EIATTR_CBANK_PARAM_SIZE
	.align		4
.L_43:
        /*00a4*/ 	.byte	0x03, 0x19
        /*00a6*/ 	.short	0x002c


	//----- nvinfo : EIATTR_PARAM_CBANK
	.align		4
        /*00a8*/ 	.byte	0x04, 0x0a
        /*00aa*/ 	.short	(.L_45 - .L_44)
	.align		4
.L_44:
        /*00ac*/ 	.word	index@(.nv.constant0._Z20FloatMatrixSubMatrixjjjjPKfjPfj)
        /*00b0*/ 	.short	0x0380
        /*00b2*/ 	.short	0x002c


	//----- nvinfo : EIATTR_SW_WAR
	.align		4
.L_45:
        /*00b4*/ 	.byte	0x04, 0x36
        /*00b6*/ 	.short	(.L_47 - .L_46)
.L_46:
        /*00b8*/ 	.word	0x00000008
.L_47:


//--------------------- .nv.info._Z20FloatMatrixDuplicatejjPKfjPfj --------------------------
	.section	.nv.info._Z20FloatMatrixDuplicatejjPKfjPfj,"",@"SHT_CUDA_INFO"
	.sectionflags	@""
	.align	4


	//----- nvinfo : EIATTR_CUDA_API_VERSION
	.align		4
        /*0000*/ 	.byte	0x04, 0x37
        /*0002*/ 	.short	(.L_49 - .L_48)
.L_48:
        /*0004*/ 	.word	0x00000082


	//----- nvinfo : EIATTR_KPARAM_INFO
	.align		4
.L_49:
        /*0008*/ 	.byte	0x04, 0x17
        /*000a*/ 	.short	(.L_51 - .L_50)
.L_50:
        /*000c*/ 	.word	0x00000000
        /*0010*/ 	.short	0x0005
        /*0012*/ 	.short	0x0020
        /*0014*/ 	.byte	0x00, 0xf0, 0x11, 0x00


	//----- nvinfo : EIATTR_KPARAM_INFO
	.align		4
.L_51:
        /*0018*/ 	.byte	0x04, 0x17
        /*001a*/ 	.short	(.L_53 - .L_52)
.L_52:
        /*001c*/ 	.word	0x00000000
        /*0020*/ 	.short	0x0004
        /*0022*/ 	.short	0x0018
        /*0024*/ 	.byte	0x00, 0xf5, 0x21, 0x00


	//----- nvinfo : EIATTR_KPARAM_INFO
	.align		4
.L_53:
        /*0028*/ 	.byte	0x04, 0x17
        /*002a*/ 	.short	(.L_55 - .L_54)
.L_54:
        /*002c*/ 	.word	0x00000000
        /*0030*/ 	.short	0x0003
        /*0032*/ 	.short	0x0010
        /*0034*/ 	.byte	0x00, 0xf0, 0x11, 0x00


	//----- nvinfo : EIATTR_KPARAM_INFO
	.align		4
.L_55:
        /*0038*/ 	.byte	0x04, 0x17
        /*003a*/ 	.short	(.L_57 - .L_56)
.L_56:
        /*003c*/ 	.word	0x00000000
        /*0040*/ 	.short	0x0002
        /*0042*/ 	.short	0x0008
        /*0044*/ 	.byte	0x00, 0xf5, 0x21, 0x00


	//----- nvinfo : EIATTR_KPARAM_INFO
	.align		4
.L_57:
        /*0048*/ 	.byte	0x04, 0x17
        /*004a*/ 	.short	(.L_59 - .L_58)
.L_58:
        /*004c*/ 	.word	0x00000000
        /*0050*/ 	.short	0x0001
        /*0052*/ 	.short	0x0004
        /*0054*/ 	.byte	0x00, 0xf0, 0x11, 0x00


	//----- nvinfo : EIATTR_KPARAM_INFO
	.align		4
.L_59:
        /*0058*/ 	.byte	0x04, 0x17
        /*005a*/ 	.short	(.L_61 - .L_60)
.L_60:
        /*005c*/ 	.word	0x00000000
        /*0060*/ 	.short	0x0000
        /*0062*/ 	.short	0x0000
        /*0064*/ 	.byte	0x00, 0xf0, 0x11, 0x00


	//----- nvinfo : EIATTR_SPARSE_MMA_MASK
	.align		4
.L_61:
        /*0068*/ 	.byte	0x03, 0x50
        /*006a*/ 	.short	0x0000


	//----- nvinfo : EIATTR_MAXREG_COUNT
	.align		4
        /*006c*/ 	.byte	0x03, 0x1b
        /*006e*/ 	.short	0x00ff


	//----- nvinfo : EIATTR_MERCURY_ISA_VERSION
	.align		4
        /*0070*/ 	.byte	0x03, 0x5f
        /*0072*/ 	.short	0x0101


	//----- nvinfo : EIATTR_VRC_CTA_INIT_COUNT
	.align		4
        /*0074*/ 	.byte	0x02, 0x4a
	.zero		1
	.zero		1


	//----- nvinfo : EIATTR_EXIT_INSTR_OFFSETS
	.align		4
        /*0078*/ 	.byte	0x04, 0x1c
        /*007a*/ 	.short	(.L_63 - .L_62)


	//   ....[0]....
.L_62:
        /*007c*/ 	.word	0x000000c0


	//   ....[1]....
        /*0080*/ 	.word	0x00000180


	//----- nvinfo : EIATTR_CBANK_PARAM_SIZE
	.align		4
.L_63:
        /*0084*/ 	.byte	0x03, 0x19
        /*0086*/ 	.short	0x0024


	//----- nvinfo : EIATTR_PARAM_CBANK
	.align		4
        /*0088*/ 	.byte	0x04, 0x0a
        /*008a*/ 	.short	(.L_65 - .L_64)
	.align		4
.L_64:
        /*008c*/ 	.word	index@(.nv.constant0._Z20FloatMatrixDuplicatejjPKfjPfj)
        /*0090*/ 	.short	0x0380
        /*0092*/ 	.short	0x0024


	//----- nvinfo : EIATTR_SW_WAR
	.align		4
.L_65:
        /*0094*/ 	.byte	0x04, 0x36
        /*0096*/ 	.short	(.L_67 - .L_66)
.L_66:
        /*0098*/ 	.word	0x00000008
.L_67:


//--------------------- .nv.info._Z14FloatMatrixSubjjPKfjS0_jPfj --------------------------
	.section	.nv.info._Z14FloatMatrixSubjjPKfjS0_jPfj,"",@"SHT_CUDA_INFO"
	.sectionflags	@""
	.align	4


	//----- nvinfo : EIATTR_CUDA_API_VERSION
	.align		4
        /*0000*/ 	.byte	0x04, 0x37
        /*0002*/ 	.short	(.L_69 - .L_68)
.L_68:
        /*0004*/ 	.word	0x00000082


	//----- nvinfo : EIATTR_KPARAM_INFO
	.align		4
.L_69:
        /*0008*/ 	.byte	0x04, 0x17
        /*000a*/ 	.short	(.L_71 - .L_70)
.L_70:
        /*000c*/ 	.word	0x00000000
        /*0010*/ 	.short	0x0007
        /*0012*/ 	.short	0x0030
        /*0014*/ 	.byte	0x00, 0xf0, 0x11, 0x00


	//----- nvinfo : EIATTR_KPARAM_INFO
	.align		4
.L_71:
        /*0018*/ 	.byte	0x04, 0x17
        /*001a*/ 	.short	(.L_73 - .L_72)
.L_72:
        /*001c*/ 	.word	0x00000000
        /*0020*/ 	.short	0x0006
        /*0022*/ 	.short	0x0028
        /*0024*/ 	.byte	0x00, 0xf5, 0x21, 0x00


	//----- nvinfo : EIATTR_KPARAM_INFO
	.align		4
.L_73:
        /*0028*/ 	.byte	0x04, 0x17
        /*002a*/ 	.short	(.L_75 - .L_74)
.L_74:
        /*002c*/ 	.word	0x00000000
        /*0030*/ 	.short	0x0005
        /*0032*/ 	.short	0x0020
        /*0034*/ 	.byte	0x00, 0xf0, 0x11, 0x00


	//----- nvinfo : EIATTR_KPARAM_INFO
	.align		4
.L_75:
        /*0038*/ 	.byte	0x04, 0x17
        /*003a*/ 	.short	(.L_77 - .L_76)
.L_76:
        /*003c*/ 	.word	0x00000000
        /*0040*/ 	.short	0x0004
        /*0042*/ 	.short	0x0018
        /*0044*/ 	.byte	0x00, 0xf5, 0x21, 0x00


	//----- nvinfo : EIATTR_KPARAM_INFO
	.align		4
.L_77:
        /*0048*/ 	.byte	0x04, 0x17
        /*004a*/ 	.short	(.L_79 - .L_78)
.L_78:
        /*004c*/ 	.word	0x00000000
        /*0050*/ 	.short	0x0003
        /*0052*/ 	.short	0x0010
        /*0054*/ 	.byte	0x00, 0xf0, 0x11, 0x00


	//----- nvinfo : EIATTR_KPARAM_INFO
	.align		4
.L_79:
        /*0058*/ 	.byte	0x04, 0x17
        /*005a*/ 	.short	(.L_81 - .L_80)
.L_80:
        /*005c*/ 	.word	0x00000000
        /*0060*/ 	.short	0x0002
        /*0062*/ 	.short	0x0008
        /*0064*/ 	.byte	0x00, 0xf5, 0x21, 0x00


	//----- nvinfo : EIATTR_KPARAM_INFO
	.align		4
.L_81:
        /*0068*/ 	.byte	0x04, 0x17
        /*006a*/ 	.short	(.L_83 - .L_82)
.L_82:
        /*006c*/ 	.word	0x00000000
        /*0070*/ 	.short	0x0001
        /*0072*/ 	.short	0x0004
        /*0074*/ 	.byte	0x00, 0xf0, 0x11, 0x00


	//----- nvinfo : EIATTR_KPARAM_INFO
	.align		4
.L_83:
        /*0078*/ 	.byte	0x04, 0x17
        /*007a*/ 	.short	(.L_85 - .L_84)
.L_84:
        /*007c*/ 	.word	0x00000000
        /*0080*/ 	.short	0x0000
        /*0082*/ 	.short	0x0000
        /*0084*/ 	.byte	0x00, 0xf0, 0x11, 0x00


	//----- nvinfo : EIATTR_SPARSE_MMA_MASK
	.align		4
.L_85:
        /*0088*/ 	.byte	0x03, 0x50
        /*008a*/ 	.short	0x0000


	//----- nvinfo : EIATTR_MAXREG_COUNT
	.align		4
        /*008c*/ 	.byte	0x03, 0x1b
        /*008e*/ 	.short	0x00ff


	//----- nvinfo : EIATTR_MERCURY_ISA_VERSION
	.align		4
        /*0090*/ 	.byte	0x03, 0x5f
        /*0092*/ 	.short	0x0101


	//----- nvinfo : EIATTR_VRC_CTA_INIT_COUNT
	.align		4
        /*0094*/ 	.byte	0x02, 0x4a
	.zero		1
	.zero		1


	//----- nvinfo : EIATTR_EXIT_INSTR_OFFSETS
	.align		4
        /*0098*/ 	.byte	0x04, 0x1c
        /*009a*/ 	.short	(.L_87 - .L_86)


	//   ....[0]....
.L_86:
        /*009c*/ 	.word	0x000000c0


	//   ....[1]....
        /*00a0*/ 	.word	0x000001e0


	//----- nvinfo : EIATTR_CBANK_PARAM_SIZE
	.align		4
.L_87:
        /*00a4*/ 	.byte	0x03, 0x19
        /*00a6*/ 	.short	0x0034


	//----- nvinfo : EIATTR_PARAM_CBANK
	.align		4
        /*00a8*/ 	.byte	0x04, 0x0a
        /*00aa*/ 	.short	(.L_89 - .L_88)
	.align		4
.L_88:
        /*00ac*/ 	.word	index@(.nv.constant0._Z14FloatMatrixSubjjPKfjS0_jPfj)
        /*00b0*/ 	.short	0x0380
        /*00b2*/ 	.short	0x0034


	//----- nvinfo : EIATTR_SW_WAR
	.align		4
.L_89:
        /*00b4*/ 	.byte	0x04, 0x36
        /*00b6*/ 	.short	(.L_91 - .L_90)
.L_90:
        /*00b8*/ 	.word	0x00000008
.L_91:


//--------------------- .nv.info._Z14FloatMatrixAddjjPKfjS0_jPfj --------------------------
	.section	.nv.info._Z14FloatMatrixAddjjPKfjS0_jPfj,"",@"SHT_CUDA_INFO"
	.sectionflags	@""
	.align	4


	//----- nvinfo : EIATTR_CUDA_API_VERSION
	.align		4
        /*0000*/ 	.byte	0x04, 0x37
        /*0002*/ 	.short	(.L_93 - .L_92)
.L_92:
        /*0004*/ 	.word	0x00000082


	//----- nvinfo : EIATTR_KPARAM_INFO
	.align		4
.L_93:
        /*0008*/ 	.byte	0x04, 0x17
        /*000a*/ 	.short	(.L_95 - .L_94)
.L_94:
        /*000c*/ 	.word	0x00000000
        /*0010*/ 	.short	0x0007
        /*0012*/ 	.short	0x0030
        /*0014*/ 	.byte	0x00, 0xf0, 0x11, 0x00


	//----- nvinfo : EIATTR_KPARAM_INFO
	.align		4
.L_95:
        /*0018*/ 	.byte	0x04, 0x17
        /*001a*/ 	.short	(.L_97 - .L_96)
.L_96:
        /*001c*/ 	.word	0x00000000
        /*0020*/ 	.short	0x0006
        /*0022*/ 	.short	0x0028
        /*0024*/ 	.byte	0x00, 0xf5, 0x21, 0x00


	//----- nvinfo : EIATTR_KPARAM_INFO
	.align		4
.L_97:
        /*0028*/ 	.byte	0x04, 0x17
        /*002a*/ 	.short	(.L_99 - .L_98)
.L_98:
        /*002c*/ 	.word	0x00000000
        /*0030*/ 	.short	0x0005
        /*0032*/ 	.short	0x0020
        /*0034*/ 	.byte	0x00, 0xf0, 0x11, 0x00


	//----- nvinfo : EIATTR_KPARAM_INFO
	.align		4
.L_99:
        /*0038*/ 	.byte	0x04, 0x17
        /*003a*/ 	.short	(.L_101 - .L_100)
.L_100:
        /*003c*/ 	.word	0x00000000
        /*0040*/ 	.short	0x0004
        /*0042*/ 	.short	0x0018
        /*0044*/ 	.byte	0x00, 0xf5, 0x21, 0x00


	//----- nvinfo : EIATTR_KPARAM_INFO
	.align		4
.L_101:
        /*0048*/ 	.byte	0x04, 0x17
        /*004a*/ 	.short	(.L_103 - .L_102)
.L_102:
        /*004c*/ 	.word	0x00000000
        /*0050*/ 	.short	0x0003
        /*0052*/ 	.short	0x0010
        /*0054*/ 	.byte	0x00, 0xf0, 0x11, 0x00


	//----- nvinfo : EIATTR_KPARAM_INFO
	.align		4
.L_103:
        /*0058*/ 	.byte	0x04, 0x17
        /*005a*/ 	.short	(.L_105 - .L_104)
.L_104:
        /*005c*/ 	.word	0x00000000
        /*0060*/ 	.short	0x0002
        /*0062*/ 	.short	0x0008
        /*0064*/ 	.byte	0x00, 0xf5, 0x21, 0x00


	//----- nvinfo : EIATTR_KPARAM_INFO
	.align		4
.L_105:
        /*0068*/ 	.byte	0x04, 0x17
        /*006a*/ 	.short	(.L_107 - .L_106)
.L_106:
        /*006c*/ 	.word	0x00000000
        /*0070*/ 	.short	0x0001
        /*0072*/ 	.short	0x0004
        /*0074*/ 	.byte	0x00, 0xf0, 0x11, 0x00


	//----- nvinfo : EIATTR_KPARAM_INFO
	.align		4
.L_107:
        /*0078*/ 	.byte	0x04, 0x17
        /*007a*/ 	.short	(.L_109 - .L_108)
.L_108:
        /*007c*/ 	.word	0x00000000
        /*0080*/ 	.short	0x0000
        /*0082*/ 	.short	0x0000
        /*0084*/ 	.byte	0x00, 0xf0, 0x11, 0x00


	//----- nvinfo : EIATTR_SPARSE_MMA_MASK
	.align		4
.L_109:
        /*0088*/ 	.byte	0x03, 0x50
        /*008a*/ 	.short	0x0000


	//----- nvinfo : EIATTR_MAXREG_COUNT
	.align		4
        /*008c*/ 	.byte	0x03, 0x1b
        /*008e*/ 	.short	0x00ff


	//----- nvinfo : EIATTR_MERCURY_ISA_VERSION
	.align		4
        /*0090*/ 	.byte	0x03, 0x5f
        /*0092*/ 	.short	0x0101


	//----- nvinfo : EIATTR_VRC_CTA_INIT_COUNT
	.align		4
        /*0094*/ 	.byte	0x02, 0x4a
	.zero		1
	.zero		1


	//----- nvinfo : EIATTR_EXIT_INSTR_OFFSETS
	.align		4
        /*0098*/ 	.byte	0x04, 0x1c
        /*009a*/ 	.short	(.L_111 - .L_110)


	//   ....[0]....
.L_110:
        /*009c*/ 	.word	0x000000c0


	//   ....[1]....
        /*00a0*/ 	.word	0x000001e0


	//----- nvinfo : EIATTR_CBANK_PARAM_SIZE
	.align		4
.L_111:
        /*00a4*/ 	.byte	0x03, 0x19
        /*00a6*/ 	.short	0x0034


	//----- nvinfo : EIATTR_PARAM_CBANK
	.align		4
        /*00a8*/ 	.byte	0x04, 0x0a
        /*00aa*/ 	.short	(.L_113 - .L_112)
	.align		4
.L_112:
        /*00ac*/ 	.word	index@(.nv.constant0._Z14FloatMatrixAddjjPKfjS0_jPfj)
        /*00b0*/ 	.short	0x0380
        /*00b2*/ 	.short	0x0034


	//----- nvinfo : EIATTR_SW_WAR
	.align		4
.L_113:
        /*00b4*/ 	.byte	0x04, 0x36
        /*00b6*/ 	.short	(.L_115 - .L_114)
.L_114:
        /*00b8*/ 	.word	0x00000008
.L_115:


//--------------------- .nv.callgraph             --------------------------
	.section	.nv.callgraph,"",@"SHT_CUDA_CALLGRAPH"
	.align	4
	.sectionentsize	8
	.align		4
        /*0000*/ 	.word	0x00000000
	.align		4
        /*0004*/ 	.word	0xffffffff
	.align		4
        /*0008*/ 	.word	0x00000000
	.align		4
        /*000c*/ 	.word	0xfffffffe
	.align		4
        /*0010*/ 	.word	0x00000000
	.align		4
        /*0014*/ 	.word	0xfffffffd
	.align		4
        /*0018*/ 	.word	0x00000000
	.align		4
        /*001c*/ 	.word	0xfffffffc


//--------------------- .text._Z20FloatMatrixSubMatrixjjjjPKfjPfj --------------------------
	.section	.text._Z20FloatMatrixSubMatrixjjjjPKfjPfj,"ax",@progbits
	.align	128
        .global         _Z20FloatMatrixSubMatrixjjjjPKfjPfj
        .type           _Z20FloatMatrixSubMatrixjjjjPKfjPfj,@function
        .size           _Z20FloatMatrixSubMatrixjjjjPKfjPfj,(.L_x_4 - _Z20FloatMatrixSubMatrixjjjjPKfjPfj)
        .other          _Z20FloatMatrixSubMatrixjjjjPKfjPfj,@"STO_CUDA_ENTRY STV_DEFAULT"
_Z20FloatMatrixSubMatrixjjjjPKfjPfj:
.text._Z20FloatMatrixSubMatrixjjjjPKfjPfj:
[----:B------:R-:W-:Y:S01]  /*0000*/  LDC R1, c[0x0][0x37c] ;  /* 0x0000df00ff017b82 */ /* 0x000fe20000000800 */
[----:B------:R-:W0:Y:S01]  /*0010*/  S2R R7, SR_CTAID.Y ;  /* 0x0000000000077919 */ /* 0x000e220000002600 */
[----:B------:R-:W1:Y:S01]  /*0020*/  LDCU UR4, c[0x0][0x360] ;  /* 0x00006c00ff0477ac */ /* 0x000e620008000800 */
[----:B------:R-:W0:Y:S01]  /*0030*/  S2R R2, SR_TID.Y ;  /* 0x0000000000027919 */ /* 0x000e220000002200 */
[----:B------:R-:W0:Y:S01]  /*0040*/  LDCU UR5, c[0x0][0x364] ;  /* 0x00006c80ff0577ac */ /* 0x000e220008000800 */
[----:B------:R-:W1:Y:S01]  /*0050*/  S2R R0, SR_CTAID.X ;  /* 0x0000000000007919 */ /* 0x000e620000002500 */
[----:B------:R-:W2:Y:S01]  /*0060*/  LDCU.64 UR6, c[0x0][0x388] ;  /* 0x00007100ff0677ac */ /* 0x000ea20008000a00 */
[----:B------:R-:W1:Y:S01]  /*0070*/  S2R R3, SR_TID.X ;  /* 0x0000000000037919 */ /* 0x000e620000002100 */
[----:B0-----:R-:W-:-:S05]  /*0080*/  IMAD R7, R7, UR5, R2 ;  /* 0x0000000507077c24 */ /* 0x001fca000f8e0202 */
[----:B--2---:R-:W-:Y:S01]  /*0090*/  ISETP.GE.U32.AND P0, PT, R7, UR7, PT ;  /* 0x0000000707007c0c */ /* 0x004fe2000bf06070 */
[----:B-1----:R-:W-:-:S05]  /*00a0*/  IMAD R0, R0, UR4, R3 ;  /* 0x0000000400007c24 */ /* 0x002fca000f8e0203 */
[----:B------:R-:W-:-:S13]  /*00b0*/  ISETP.GE.U32.OR P0, PT, R0, UR6, P0 ;  /* 0x0000000600007c0c */ /* 0x000fda0008706470 */
[----:B------:R-:W-:Y:S05]  /*00c0*/  @P0 EXIT ;  /* 0x000000000000094d */ /* 0x000fea0003800000 */
[----:B------:R-:W0:Y:S01]  /*00d0*/  LDCU.64 UR6, c[0x0][0x380] ;  /* 0x00007000ff0677ac */ /* 0x000e220008000a00 */
[----:B------:R-:W1:Y:S01]  /*00e0*/  LDC.64 R2, c[0x0][0x390] ;  /* 0x0000e400ff027b82 */ /* 0x000e620000000a00 */
[----:B------:R-:W2:Y:S01]  /*00f0*/  LDCU UR8, c[0x0][0x398] ;  /* 0x00007300ff0877ac */ /* 0x000ea20008000800 */
[----:B------:R-:W3:Y:S01]  /*0100*/  LDCU.64 UR4, c[0x0][0x358] ;  /* 0x00006b00ff0477ac */ /* 0x000ee20008000a00 */
[----:B0-----:R-:W-:Y:S02]  /*0110*/  IADD3 R4, PT, PT, R7, UR7, RZ ;  /* 0x0000000707047c10 */ /* 0x001fe4000fffe0ff */
[----:B------:R-:W-:Y:S01]  /*0120*/  IADD3 R5, PT, PT, R0, UR6, RZ ;  /* 0x0000000600057c10 */ /* 0x000fe2000fffe0ff */
[----:B------:R-:W0:Y:S04]  /*0130*/  LDCU UR6, c[0x0][0x3a8] ;  /* 0x00007500ff0677ac */ /* 0x000e280008000800 */
[----:B--2---:R-:W-:-:S04]  /*0140*/  IMAD R5, R4, UR8, R5 ;  /* 0x0000000804057c24 */ /* 0x004fc8000f8e0205 */
[----:B-1----:R-:W-:Y:S02]  /*0150*/  IMAD.WIDE.U32 R2, R5, 0x4, R2 ;  /* 0x0000000405027825 */ /* 0x002fe400078e0002 */
[----:B------:R-:W1:Y:S04]  /*0160*/  LDC.64 R4, c[0x0][0x3a0] ;  /* 0x0000e800ff047b82 */ /* 0x000e680000000a00 */
[----:B---3--:R-:W2:Y:S01]  /*0170*/  LDG.E R3, desc[UR4][R2.64] ;  /* 0x0000000402037981 */ /* 0x008ea2000c1e1900 */
[----:B0-----:R-:W-:-:S04]  /*0180*/  IMAD R7, R7, UR6, R0 ;  /* 0x0000000607077c24 */ /* 0x001fc8000f8e0200 */
[----:B-1----:R-:W-:-:S05]  /*0190*/  IMAD.WIDE.U32 R4, R7, 0x4, R4 ;  /* 0x0000000407047825 */ /* 0x002fca00078e0004 */
[----:B--2---:R-:W-:Y:S01]  /*01a0*/  STG.E desc[UR4][R4.64], R3 ;  /* 0x0000000304007986 */ /* 0x004fe2000c101904 */
[----:B------:R-:W-:Y:S05]  /*01b0*/  EXIT ;  /* 0x000000000000794d */ /* 0x000fea0003800000 */
.L_x_0:
[----:B------:R-:W-:-:S00]  /*01c0*/  BRA `(.L_x_0) ;  /* 0xfffffffc00fc7947 */ /* 0x000fc0000383ffff */
[----:B------:R-:W-:-:S00]  /*01d0*/  NOP ;  /* 0x0000000000007918 */ /* 0x000fc00000000000 */
        /* <DEDUP_REMOVED lines=10> */
.L_x_4:


//--------------------- .text._Z20FloatMatrixDuplicatejjPKfjPfj --------------------------
	.section	.text._Z20FloatMatrixDuplicatejjPKfjPfj,"ax",@progbits
	.align	128
        .global         _Z20FloatMatrixDuplicatejjPKfjPfj
        .type           _Z20FloatMatrixDuplicatejjPKfjPfj,@function
        .size           _Z20FloatMatrixDuplicatejjPKfjPfj,(.L_x_5 - _Z20FloatMatrixDuplicatejjPKfjPfj)
        .other          _Z20FloatMatrixDuplicatejjPKfjPfj,@"STO_CUDA_ENTRY STV_DEFAULT"
_Z20FloatMatrixDuplicatejjPKfjPfj:
.text._Z20FloatMatrixDuplicatejjPKfjPfj:
        /* <DEDUP_REMOVED lines=13> */
[----:B------:R-:W0:Y:S01]  /*00d0*/  LDC.64 R2, c[0x0][0x388] ;  /* 0x0000e200ff027b82 */ /* 0x000e220000000a00 */
[----:B------:R-:W1:Y:S01]  /*00e0*/  LDCU UR6, c[0x0][0x390] ;  /* 0x00007200ff0677ac */ /* 0x000e620008000800 */
[----:B------:R-:W2:Y:S01]  /*00f0*/  LDCU.64 UR4, c[0x0][0x358] ;  /* 0x00006b00ff0477ac */ /* 0x000ea20008000a00 */
[----:B-1----:R-:W-:Y:S01]  /*0100*/  IMAD R5, R7, UR6, R0 ;  /* 0x0000000607057c24 */ /* 0x002fe2000f8e0200 */
[----:B------:R-:W1:Y:S03]  /*0110*/  LDCU UR6, c[0x0][0x3a0] ;  /* 0x00007400ff0677ac */ /* 0x000e660008000800 */
[----:B0-----:R-:W-:Y:S02]  /*0120*/  IMAD.WIDE.U32 R2, R5, 0x4, R2 ;  /* 0x0000000405027825 */ /* 0x001fe400078e0002 */
[----:B------:R-:W0:Y:S04]  /*0130*/  LDC.64 R4, c[0x0][0x398] ;  /* 0x0000e600ff047b82 */ /* 0x000e280000000a00 */
[----:B--2---:R-:W2:Y:S01]  /*0140*/  LDG.E R3, desc[UR4][R2.64] ;  /* 0x0000000402037981 */ /* 0x004ea2000c1e1900 */
[----:B-1----:R-:W-:-:S04]  /*0150*/  IMAD R7, R7, UR6, R0 ;  /* 0x0000000607077c24 */ /* 0x002fc8000f8e0200 */
[----:B0-----:R-:W-:-:S05]  /*0160*/  IMAD.WIDE.U32 R4, R7, 0x4, R4 ;  /* 0x0000000407047825 */ /* 0x001fca00078e0004 */
[----:B--2---:R-:W-:Y:S01]  /*0170*/  STG.E desc[UR4][R4.64], R3 ;  /* 0x0000000304007986 */ /* 0x004fe2000c101904 */
[----:B------:R-:W-:Y:S05]  /*0180*/  EXIT ;  /* 0x000000000000794d */ /* 0x000fea0003800000 */
.L_x_1:
        /* <DEDUP_REMOVED lines=15> */
.L_x_5:


//--------------------- .text._Z14FloatMatrixSubjjPKfjS0_jPfj --------------------------
	.section	.text._Z14FloatMatrixSubjjPKfjS0_jPfj,"ax",@progbits
	.align	128
        .global         _Z14FloatMatrixSubjjPKfjS0_jPfj
        .type           _Z14FloatMatrixSubjjPKfjS0_jPfj,@function
        .size           _Z14FloatMatrixSubjjPKfjS0_jPfj,(.L_x_6 - _Z14FloatMatrixSubjjPKfjS0_jPfj)
        .other          _Z14FloatMatrixSubjjPKfjS0_jPfj,@"STO_CUDA_ENTRY STV_DEFAULT"
_Z14FloatMatrixSubjjPKfjS0_jPfj:
.text._Z14FloatMatrixSubjjPKfjS0_jPfj:
        /* <DEDUP_REMOVED lines=15> */
[----:B------:R-:W2:Y:S06]  /*00f0*/  LDCU UR7, c[0x0][0x3a0] ;  /* 0x00007400ff0777ac */ /* 0x000eac0008000800 */
[----:B------:R-:W3:Y:S01]  /*0100*/  LDC.64 R4, c[0x0][0x398] ;  /* 0x0000e600ff047b82 */ /* 0x000ee20000000a00 */
[----:B------:R-:W4:Y:S01]  /*0110*/  LDCU.64 UR4, c[0x0][0x358] ;  /* 0x00006b00ff0477ac */ /* 0x000f220008000a00 */
[C-C-:B-1----:R-:W-:Y:S01]  /*0120*/  IMAD R7, R9.reuse, UR6, R0.reuse ;  /* 0x0000000609077c24 */ /* 0x142fe2000f8e0200 */
[----:B------:R-:W1:Y:S01]  /*0130*/  LDCU UR6, c[0x0][0x3b0] ;  /* 0x00007600ff0677ac */ /* 0x000e620008000800 */
[----:B--2---:R-:W-:-:S02]  /*0140*/  IMAD R11, R9, UR7, R0 ;  /* 0x00000007090b7c24 */ /* 0x004fc4000f8e0200 */
[----:B0-----:R-:W-:Y:S02]  /*0150*/  IMAD.WIDE.U32 R2, R7, 0x4, R2 ;  /* 0x0000000407027825 */ /* 0x001fe400078e0002 */
[----:B------:R-:W0:Y:S04]  /*0160*/  LDC.64 R6, c[0x0][0x3a8] ;  /* 0x0000ea00ff067b82 */ /* 0x000e280000000a00 */
[----:B----4-:R-:W2:Y:S01]  /*0170*/  LDG.E R2, desc[UR4][R2.64] ;  /* 0x0000000402027981 */ /* 0x010ea2000c1e1900 */
[----:B---3--:R-:W-:-:S06]  /*0180*/  IMAD.WIDE.U32 R4, R11, 0x4, R4 ;  /* 0x000000040b047825 */ /* 0x008fcc00078e0004 */
[----:B------:R-:W2:Y:S01]  /*0190*/  LDG.E R5, desc[UR4][R4.64] ;  /* 0x0000000404057981 */ /* 0x000ea2000c1e1900 */
[----:B-1----:R-:W-:-:S04]  /*01a0*/  IMAD R9, R9, UR6, R0 ;  /* 0x0000000609097c24 */ /* 0x002fc8000f8e0200 */
[----:B0-----:R-:W-:-:S04]  /*01b0*/  IMAD.WIDE.U32 R6, R9, 0x4, R6 ;  /* 0x0000000409067825 */ /* 0x001fc800078e0006 */
[----:B--2---:R-:W-:-:S05]  /*01c0*/  FADD R9, R2, -R5 ;  /* 0x8000000502097221 */ /* 0x004fca0000000000 */
[----:B------:R-:W-:Y:S01]  /*01d0*/  STG.E desc[UR4][R6.64], R9 ;  /* 0x0000000906007986 */ /* 0x000fe2000c101904 */
[----:B------:R-:W-:Y:S05]  /*01e0*/  EXIT ;  /* 0x000000000000794d */ /* 0x000fea0003800000 */
.L_x_2:
        /* <DEDUP_REMOVED lines=9> */
.L_x_6:


//--------------------- .text._Z14FloatMatrixAddjjPKfjS0_jPfj --------------------------
	.section	.text._Z14FloatMatrixAddjjPKfjS0_jPfj,"ax",@progbits
	.align	128
        .global         _Z14FloatMatrixAddjjPKfjS0_jPfj
        .type           _Z14FloatMatrixAddjjPKfjS0_jPfj,@function
        .size           _Z14FloatMatrixAddjjPKfjS0_jPfj,(.L_x_7 - _Z14FloatMatrixAddjjPKfjS0_jPfj)
        .other          _Z14FloatMatrixAddjjPKfjS0_jPfj,@"STO_CUDA_ENTRY STV_DEFAULT"
_Z14FloatMatrixAddjjPKfjS0_jPfj:
.text._Z14FloatMatrixAddjjPKfjS0_jPfj:
        /* <DEDUP_REMOVED lines=28> */
[----:B--2---:R-:W-:-:S05]  /*01c0*/  FADD R9, R2, R5 ;  /* 0x0000000502097221 */ /* 0x004fca0000000000 */
[----:B------:R-:W-:Y:S01]  /*01d0*/  STG.E desc[UR4][R6.64], R9 ;  /* 0x0000000906007986 */ /* 0x000fe2000c101904 */
[----:B------:R-:W-:Y:S05]  /*01e0*/  EXIT ;  /* 0x000000000000794d */ /* 0x000fea0003800000 */
.L_x_3:
        /* <DEDUP_REMOVED lines=9> */
.L_x_7:


//--------------------- .nv.shared.reserved.0     --------------------------
	.section	.nv.shared.reserved.0,"aw",@nobits
	.weak		__nv_reservedSMEM_offset_0_alias
	.size		__nv_reservedSMEM_offset_0_alias, 0, 64
	.other		__nv_reservedSMEM_offset_0_alias,@"STO_CUDA_RESERVED_SHARED STV_DEFAULT"
__nv_reservedSMEM_offset_0_alias:
	.zero		0
	.zero		64


//--------------------- .nv.constant0._Z20FloatMatrixSubMatrixjjjjPKfjPfj --------------------------
	.section	.nv.constant0._Z20FloatMatrixSubMatrixjjjjPKfjPfj,"a",@progbits
	.sectionflags	@""
	.align	4
.nv.constant0._Z20FloatMatrixSubMatrixjjjjPKfjPfj:
	.zero		940


//--------------------- .nv.constant0._Z20FloatMatrixDuplicatejjPKfjPfj --------------------------
	.section	.nv.constant0._Z20FloatMatrixDuplicatejjPKfjPfj,"a",@progbits
	.sectionflags	@""
	.align	4
.nv.constant0._Z20FloatMatrixDuplicatejjPKfjPfj:
	.zero		932


//--------------------- .nv.constant0._Z14FloatMatrixSubjjPKfjS0_jPfj --------------------------
	.section	.nv.constant0._Z14FloatMatrixSubjjPKfjS0_jPfj,"a",@progbits
	.sectionflags	@""
	.align	4
.nv.constant0._Z14FloatMatrixSubjjPKfjS0_jPfj:
	.zero		948


//--------------------- .nv.constant0._Z14FloatMatrixAddjjPKfjS0_jPfj --------------------------
	.section	.nv.constant0._Z14FloatMatrixAddjjPKfjS0_jPfj,"a",@progbits
	.sectionflags	@""
	.align	4
.nv.constant0._Z14FloatMatrixAddjjPKfjS0_jPfj:
	.zero		948


//--------------------- SYMBOLS --------------------------

	.type		.nv.reservedSmem.offset0,@object
	.size		.nv.reservedSmem.offset0,0x4
